//
// Generated by NVIDIA NVVM Compiler
//
// Compiler Build ID: CL-36424714
// Cuda compilation tools, release 13.0, V13.0.88
// Based on NVVM 20.0.0
//

.version 9.0
.target sm_100
.address_size 64

	// .globl	_Z25getMaxUsingAtomicFunctionPi

.visible .entry _Z25getMaxUsingAtomicFunctionPi(
	.param .u64 .ptr .align 1 _Z25getMaxUsingAtomicFunctionPi_param_0
)
{
	.reg .b32 	%r<7>;
	.reg .b64 	%rd<5>;

	ld.param.u64 	%rd1, [_Z25getMaxUsingAtomicFunctionPi_param_0];
	cvta.to.global.u64 	%rd2, %rd1;
	mov.u32 	%r1, %ctaid.x;
	mov.u32 	%r2, %ntid.x;
	mov.u32 	%r3, %tid.x;
	mad.lo.s32 	%r4, %r1, %r2, %r3;
	mul.wide.u32 	%rd3, %r4, 4;
	add.s64 	%rd4, %rd2, %rd3;
	ld.global.u32 	%r5, [%rd4];
	atom.global.max.s32 	%r6, [%rd2], %r5;
	ret;

}
	// .globl	_Z20getMaxUsingReductionPii
.visible .entry _Z20getMaxUsingReductionPii(
	.param .u64 .ptr .align 1 _Z20getMaxUsingReductionPii_param_0,
	.param .u32 _Z20getMaxUsingReductionPii_param_1
)
{
	.reg .pred 	%p<5>;
	.reg .b32 	%r<16>;
	.reg .b64 	%rd<7>;

	ld.param.u64 	%rd3, [_Z20getMaxUsingReductionPii_param_0];
	ld.param.u32 	%r5, [_Z20getMaxUsingReductionPii_param_1];
	cvta.to.global.u64 	%rd1, %rd3;
	mov.u32 	%r6, %ctaid.x;
	mov.u32 	%r7, %ntid.x;
	mov.u32 	%r8, %tid.x;
	mad.lo.s32 	%r1, %r6, %r7, %r8;
	setp.lt.s32 	%p1, %r5, 2;
	@%p1 bra 	$L__BB1_3;
	shl.b32 	%r2, %r1, 1;
	mul.wide.u32 	%rd4, %r2, 4;
	add.s64 	%rd2, %rd1, %rd4;
	mov.b32 	%r15, 1;
$L__BB1_2:
	add.s32 	%r10, %r2, %r15;
	mul.wide.u32 	%rd5, %r10, 4;
	add.s64 	%rd6, %rd1, %rd5;
	ld.global.u32 	%r11, [%rd6];
	atom.global.max.s32 	%r12, [%rd2], %r11;
	shl.b32 	%r15, %r15, 1;
	bar.sync 	0;
	add.s32 	%r13, %r15, -1;
	and.b32  	%r14, %r13, %r1;
	setp.eq.s32 	%p2, %r14, 0;
	setp.lt.s32 	%p3, %r15, %r5;
	and.pred  	%p4, %p3, %p2;
	@%p4 bra 	$L__BB1_2;
$L__BB1_3:
	ret;

}
	// .globl	_Z24getMaxUsingReductionFastPii
.visible .entry _Z24getMaxUsingReductionFastPii(
	.param .u64 .ptr .align 1 _Z24getMaxUsingReductionFastPii_param_0,
	.param .u32 _Z24getMaxUsingReductionFastPii_param_1
)
{
	.reg .pred 	%p<6>;
	.reg .b32 	%r<16>;
	.reg .b64 	%rd<7>;

	ld.param.u64 	%rd3, [_Z24getMaxUsingReductionFastPii_param_0];
	ld.param.u32 	%r6, [_Z24getMaxUsingReductionFastPii_param_1];
	cvta.to.global.u64 	%rd1, %rd3;
	mov.u32 	%r7, %ctaid.x;
	mov.u32 	%r8, %ntid.x;
	mov.u32 	%r9, %tid.x;
	mad.lo.s32 	%r1, %r7, %r8, %r9;
	setp.lt.s32 	%p1, %r6, 2;
	@%p1 bra 	$L__BB2_5;
	shl.b32 	%r2, %r1, 1;
	mul.wide.u32 	%rd4, %r2, 4;
	add.s64 	%rd2, %rd1, %rd4;
	mov.b32 	%r15, 1;
$L__BB2_2:
	ld.global.u32 	%r11, [%rd2];
	add.s32 	%r12, %r2, %r15;
	mul.wide.u32 	%rd5, %r12, 4;
	add.s64 	%rd6, %rd1, %rd5;
	ld.global.u32 	%r4, [%rd6];
	setp.ge.s32 	%p2, %r11, %r4;
	@%p2 bra 	$L__BB2_4;
	st.global.u32 	[%rd2], %r4;
$L__BB2_4:
	shl.b32 	%r15, %r15, 1;
	bar.sync 	0;
	add.s32 	%r13, %r15, -1;
	and.b32  	%r14, %r13, %r1;
	setp.eq.s32 	%p3, %r14, 0;
	setp.lt.s32 	%p4, %r15, %r6;
	and.pred  	%p5, %p4, %p3;
	@%p5 bra 	$L__BB2_2;
$L__BB2_5:
	ret;

}


// ===== COMPILED SASS (sm_100) =====

	.target	sm_100

	.elftype	@"ET_EXEC"


//--------------------- .note.nv.tkinfo           --------------------------
	.section	.note.nv.tkinfo,"",@"SHT_NOTE"
	.sectionflags	@"SHF_NOTE_NV_TKINFO"
	.tkinfo
        /*0018*/ 	.word	0x00000002
        /*0030*/ 	.string	""
        /*0030*/ 	.string	"ptxas"
        /*0030*/ 	.string	"Cuda compilation tools, release 13.0, V13.0.88"
        /*0030*/ 	.string	"Build cuda_13.0.r13.0/compiler.36424714_0"
        /*0030*/ 	.string	"-arch sm_100 -m 64 "



//--------------------- .note.nv.cuinfo           --------------------------
	.section	.note.nv.cuinfo,"",@"SHT_NOTE"
	.sectionflags	@"SHF_NOTE_NV_CUINFO"
        /*0018*/ 	.short	0x0002
        /*001a*/ 	.short	0x0064
        /*001c*/ 	.short	0x0082
	.zero		2


//--------------------- .nv.info                  --------------------------
	.section	.nv.info,"",@"SHT_CUDA_INFO"
	.align	4


	//----- nvinfo : EIATTR_REGCOUNT
	.align		4
        /*0000*/ 	.byte	0x04, 0x2f
        /*0002*/ 	.short	(.L_1 - .L_0)
	.align		4
.L_0:
        /*0004*/ 	.word	index@(_Z25getMaxUsingAtomicFunctionPi)
        /*0008*/ 	.word	0x0000000a


	//----- nvinfo : EIATTR_FRAME_SIZE
	.align		4
.L_1:
        /*000c*/ 	.byte	0x04, 0x11
        /*000e*/ 	.short	(.L_3 - .L_2)
	.align		4
.L_2:
        /*0010*/ 	.word	index@(_Z25getMaxUsingAtomicFunctionPi)
        /*0014*/ 	.word	0x00000000


	//----- nvinfo : EIATTR_REGCOUNT
	.align		4
.L_3:
        /*0018*/ 	.byte	0x04, 0x2f
        /*001a*/ 	.short	(.L_5 - .L_4)
	.align		4
.L_4:
        /*001c*/ 	.word	index@(_Z20getMaxUsingReductionPii)
        /*0020*/ 	.word	0x00000010


	//----- nvinfo : EIATTR_FRAME_SIZE
	.align		4
.L_5:
        /*0024*/ 	.byte	0x04, 0x11
        /*0026*/ 	.short	(.L_7 - .L_6)
	.align		4
.L_6:
        /*0028*/ 	.word	index@(_Z20getMaxUsingReductionPii)
        /*002c*/ 	.word	0x00000000


	//----- nvinfo : EIATTR_REGCOUNT
	.align		4
.L_7:
        /*0030*/ 	.byte	0x04, 0x2f
        /*0032*/ 	.short	(.L_9 - .L_8)
	.align		4
.L_8:
        /*0034*/ 	.word	index@(_Z24getMaxUsingReductionFastPii)
        /*0038*/ 	.word	0x0000000e


	//----- nvinfo : EIATTR_FRAME_SIZE
	.align		4
.L_9:
        /*003c*/ 	.byte	0x04, 0x11
        /*003e*/ 	.short	(.L_11 - .L_10)
	.align		4
.L_10:
        /*0040*/ 	.word	index@(_Z24getMaxUsingReductionFastPii)
        /*0044*/ 	.word	0x00000000


	//----- nvinfo : EIATTR_MIN_STACK_SIZE
	.align		4
.L_11:
        /*0048*/ 	.byte	0x04, 0x12
        /*004a*/ 	.short	(.L_13 - .L_12)
	.align		4
.L_12:
        /*004c*/ 	.word	index@(_Z24getMaxUsingReductionFastPii)
        /*0050*/ 	.word	0x00000000


	//----- nvinfo : EIATTR_MIN_STACK_SIZE
	.align		4
.L_13:
        /*0054*/ 	.byte	0x04, 0x12
        /*0056*/ 	.short	(.L_15 - .L_14)
	.align		4
.L_14:
        /*0058*/ 	.word	index@(_Z20getMaxUsingReductionPii)
        /*005c*/ 	.word	0x00000000


	//----- nvinfo : EIATTR_MIN_STACK_SIZE
	.align		4
.L_15:
        /*0060*/ 	.byte	0x04, 0x12
        /*0062*/ 	.short	(.L_17 - .L_16)
	.align		4
.L_16:
        /*0064*/ 	.word	index@(_Z25getMaxUsingAtomicFunctionPi)
        /*0068*/ 	.word	0x00000000
.L_17:


//--------------------- .nv.compat                --------------------------
	.section	.nv.compat,"",@"SHT_CUDA_COMPAT_INFO"
	.align	4
        /*0000*/ 	.byte	0x02, 0x09, 0x00, 0x00, 0x02, 0x02, 0x01, 0x00, 0x02, 0x05, 0x05, 0x00, 0x03, 0x07, 0x01, 0x01
        /*0010*/ 	.byte	0x02, 0x03, 0x00, 0x00, 0x02, 0x06, 0x01, 0x00, 0x04, 0x0b, 0x08, 0x00, 0x09, 0x00, 0x00, 0x00
        /*0020*/ 	.byte	0x00, 0x00, 0x00, 0x00


//--------------------- .nv.info._Z24getMaxUsingReductionFastPii --------------------------
	.section	.nv.info._Z24getMaxUsingReductionFastPii,"",@"SHT_CUDA_INFO"
	.sectionflags	@""
	.align	4


	//----- nvinfo : EIATTR_CUDA_API_VERSION
	.align		4
        /*0000*/ 	.byte	0x04, 0x37
        /*0002*/ 	.short	(.L_19 - .L_18)
.L_18:
        /*0004*/ 	.word	0x00000082


	//----- nvinfo : EIATTR_KPARAM_INFO
	.align		4
.L_19:
        /*0008*/ 	.byte	0x04, 0x17
        /*000a*/ 	.short	(.L_21 - .L_20)
.L_20:
        /*000c*/ 	.word	0x00000000
        /*0010*/ 	.short	0x0001
        /*0012*/ 	.short	0x0008
        /*0014*/ 	.byte	0x00, 0xf0, 0x11, 0x00


	//----- nvinfo : EIATTR_KPARAM_INFO
	.align		4
.L_21:
        /*0018*/ 	.byte	0x04, 0x17
        /*001a*/ 	.short	(.L_23 - .L_22)
.L_22:
        /*001c*/ 	.word	0x00000000
        /*0020*/ 	.short	0x0000
        /*0022*/ 	.short	0x0000
        /*0024*/ 	.byte	0x00, 0xf5, 0x21, 0x00


	//----- nvinfo : EIATTR_SPARSE_MMA_MASK
	.align		4
.L_23:
        /*0028*/ 	.byte	0x03, 0x50
        /*002a*/ 	.short	0x0000


	//----- nvinfo : EIATTR_MAXREG_COUNT
	.align		4
        /*002c*/ 	.byte	0x03, 0x1b
        /*002e*/ 	.short	0x00ff


	//----- nvinfo : EIATTR_NUM_BARRIERS
	.align		4
        /*0030*/ 	.byte	0x02, 0x4c
        /*0032*/ 	.byte	0x01
	.zero		1


	//----- nvinfo : EIATTR_MERCURY_ISA_VERSION
	.align		4
        /*0034*/ 	.byte	0x03, 0x5f
        /*0036*/ 	.short	0x0101


	//----- nvinfo : EIATTR_VRC_CTA_INIT_COUNT
	.align		4
        /*0038*/ 	.byte	0x02, 0x4a
	.zero		1
	.zero		1


	//----- nvinfo : EIATTR_EXIT_INSTR_OFFSETS
	.align		4
        /*003c*/ 	.byte	0x04, 0x1c
        /*003e*/ 	.short	(.L_25 - .L_24)


	//   ....[0]....
.L_24:
        /*0040*/ 	.word	0x00000060


	//   ....[1]....
        /*0044*/ 	.word	0x000001c0


	//----- nvinfo : EIATTR_CRS_STACK_SIZE
	.align		4
.L_25:
        /*0048*/ 	.byte	0x04, 0x1e
        /*004a*/ 	.short	(.L_27 - .L_26)
.L_26:
        /*004c*/ 	.word	0x00000000


	//----- nvinfo : EIATTR_CBANK_PARAM_SIZE
	.align		4
.L_27:
        /*0050*/ 	.byte	0x03, 0x19
        /*0052*/ 	.short	0x000c


	//----- nvinfo : EIATTR_PARAM_CBANK
	.align		4
        /*0054*/ 	.byte	0x04, 0x0a
        /*0056*/ 	.short	(.L_29 - .L_28)
	.align		4
.L_28:
        /*0058*/ 	.word	index@(.nv.constant0._Z24getMaxUsingReductionFastPii)
        /*005c*/ 	.short	0x0380
        /*005e*/ 	.short	0x000c


	//----- nvinfo : EIATTR_SW_WAR
	.align		4
.L_29:
        /*0060*/ 	.byte	0x04, 0x36
        /*0062*/ 	.short	(.L_31 - .L_30)
.L_30:
        /*0064*/ 	.word	0x00000008
.L_31:


//--------------------- .nv.info._Z20getMaxUsingReductionPii --------------------------
	.section	.nv.info._Z20getMaxUsingReductionPii,"",@"SHT_CUDA_INFO"
	.sectionflags	@""
	.align	4


	//----- nvinfo : EIATTR_CUDA_API_VERSION
	.align		4
        /*0000*/ 	.byte	0x04, 0x37
        /*0002*/ 	.short	(.L_33 - .L_32)
.L_32:
        /*0004*/ 	.word	0x00000082


	//----- nvinfo : EIATTR_KPARAM_INFO
	.align		4
.L_33:
        /*0008*/ 	.byte	0x04, 0x17
        /*000a*/ 	.short	(.L_35 - .L_34)
.L_34:
        /*000c*/ 	.word	0x00000000
        /*0010*/ 	.short	0x0001
        /*0012*/ 	.short	0x0008
        /*0014*/ 	.byte	0x00, 0xf0, 0x11, 0x00


	//----- nvinfo : EIATTR_KPARAM_INFO
	.align		4
.L_35:
        /*0018*/ 	.byte	0x04, 0x17
        /*001a*/ 	.short	(.L_37 - .L_36)
.L_36:
        /*001c*/ 	.word	0x00000000
        /*0020*/ 	.short	0x0000
        /*0022*/ 	.short	0x0000
        /*0024*/ 	.byte	0x00, 0xf5, 0x21, 0x00


	//----- nvinfo : EIATTR_SPARSE_MMA_MASK
	.align		4
.L_37:
        /*0028*/ 	.byte	0x03, 0x50
        /*002a*/ 	.short	0x0000


	//----- nvinfo : EIATTR_MAXREG_COUNT
	.align		4
        /*002c*/ 	.byte	0x03, 0x1b
        /*002e*/ 	.short	0x00ff


	//----- nvinfo : EIATTR_NUM_BARRIERS
	.align		4
        /*0030*/ 	.byte	0x02, 0x4c
        /*0032*/ 	.byte	0x01
	.zero		1


	//----- nvinfo : EIATTR_MERCURY_ISA_VERSION
	.align		4
        /*0034*/ 	.byte	0x03, 0x5f
        /*0036*/ 	.short	0x0101


	//----- nvinfo : EIATTR_VRC_CTA_INIT_COUNT
	.align		4
        /*0038*/ 	.byte	0x02, 0x4a
	.zero		1
	.zero		1


	//----- nvinfo : EIATTR_EXIT_INSTR_OFFSETS
	.align		4
        /*003c*/ 	.byte	0x04, 0x1c
        /*003e*/ 	.short	(.L_39 - .L_38)


	//   ....[0]....
.L_38:
        /*0040*/ 	.word	0x00000060


	//   ....[1]....
        /*0044*/ 	.word	0x00000180


	//----- nvinfo : EIATTR_CRS_STACK_SIZE
	.align		4
.L_39:
        /*0048*/ 	.byte	0x04, 0x1e
        /*004a*/ 	.short	(.L_41 - .L_40)
.L_40:
        /*004c*/ 	.word	0x00000000


	//----- nvinfo : EIATTR_CBANK_PARAM_SIZE
	.align		4
.L_41:
        /*0050*/ 	.byte	0x03, 0x19
        /*0052*/ 	.short	0x000c


	//----- nvinfo : EIATTR_PARAM_CBANK
	.align		4
        /*0054*/ 	.byte	0x04, 0x0a
        /*0056*/ 	.short	(.L_43 - .L_42)
	.align		4
.L_42:
        /*0058*/ 	.word	index@(.nv.constant0._Z20getMaxUsingReductionPii)
        /*005c*/ 	.short	0x0380
        /*005e*/ 	.short	0x000c


	//----- nvinfo : EIATTR_SW_WAR
	.align		4
.L_43:
        /*0060*/ 	.byte	0x04, 0x36
        /*0062*/ 	.short	(.L_45 - .L_44)
.L_44:
        /*0064*/ 	.word	0x00000008
.L_45:


//--------------------- .nv.info._Z25getMaxUsingAtomicFunctionPi --------------------------
	.section	.nv.info._Z25getMaxUsingAtomicFunctionPi,"",@"SHT_CUDA_INFO"
	.sectionflags	@""
	.align	4


	//----- nvinfo : EIATTR_CUDA_API_VERSION
	.align		4
        /*0000*/ 	.byte	0x04, 0x37
        /*0002*/ 	.short	(.L_47 - .L_46)
.L_46:
        /*0004*/ 	.word	0x00000082


	//----- nvinfo : EIATTR_KPARAM_INFO
	.align		4
.L_47:
        /*0008*/ 	.byte	0x04, 0x17
        /*000a*/ 	.short	(.L_49 - .L_48)
.L_48:
        /*000c*/ 	.word	0x00000000
        /*0010*/ 	.short	0x0000
        /*0012*/ 	.short	0x0000
        /*0014*/ 	.byte	0x00, 0xf5, 0x21, 0x00


	//----- nvinfo : EIATTR_SPARSE_MMA_MASK
	.align		4
.L_49:
        /*0018*/ 	.byte	0x03, 0x50
        /*001a*/ 	.short	0x0000


	//----- nvinfo : EIATTR_MAXREG_COUNT
	.align		4
        /*001c*/ 	.byte	0x03, 0x1b
        /*001e*/ 	.short	0x00ff


	//----- nvinfo : EIATTR_MERCURY_ISA_VERSION
	.align		4
        /*0020*/ 	.byte	0x03, 0x5f
        /*0022*/ 	.short	0x0101


	//----- nvinfo : EIATTR_INT_WARP_WIDE_INSTR_OFFSETS
	.align		4
        /*0024*/ 	.byte	0x04, 0x31
        /*0026*/ 	.short	(.L_51 - .L_50)


	//   ....[0]....
.L_50:
        /*0028*/ 	.word	0x000000a0


	//   ....[1]....
        /*002c*/ 	.word	0x000000e0


	//----- nvinfo : EIATTR_VRC_CTA_INIT_COUNT
	.align		4
.L_51:
        /*0030*/ 	.byte	0x02, 0x4a
	.zero		1
	.zero		1


	//----- nvinfo : EIATTR_EXIT_INSTR_OFFSETS
	.align		4
        /*0034*/ 	.byte	0x04, 0x1c
        /*0036*/ 	.short	(.L_53 - .L_52)


	//   ....[0]....
.L_52:
        /*0038*/ 	.word	0x00000110


	//----- nvinfo : EIATTR_CBANK_PARAM_SIZE
	.align		4
.L_53:
        /*003c*/ 	.byte	0x03, 0x19
        /*003e*/ 	.short	0x0008


	//----- nvinfo : EIATTR_PARAM_CBANK
	.align		4
        /*0040*/ 	.byte	0x04, 0x0a
        /*0042*/ 	.short	(.L_55 - .L_54)
	.align		4
.L_54:
        /*0044*/ 	.word	index@(.nv.constant0._Z25getMaxUsingAtomicFunctionPi)
        /*0048*/ 	.short	0x0380
        /*004a*/ 	.short	0x0008


	//----- nvinfo : EIATTR_SW_WAR
	.align		4
.L_55:
        /*004c*/ 	.byte	0x04, 0x36
        /*004e*/ 	.short	(.L_57 - .L_56)
.L_56:
        /*0050*/ 	.word	0x00000008
.L_57:


//--------------------- .nv.callgraph             --------------------------
	.section	.nv.callgraph,"",@"SHT_CUDA_CALLGRAPH"
	.align	4
	.sectionentsize	8
	.align		4
        /*0000*/ 	.word	0x00000000
	.align		4
        /*0004*/ 	.word	0xffffffff
	.align		4
        /*0008*/ 	.word	0x00000000
	.align		4
        /*000c*/ 	.word	0xfffffffe
	.align		4
        /*0010*/ 	.word	0x00000000
	.align		4
        /*0014*/ 	.word	0xfffffffd
	.align		4
        /*0018*/ 	.word	0x00000000
	.align		4
        /*001c*/ 	.word	0xfffffffc


//--------------------- .text._Z24getMaxUsingReductionFastPii --------------------------
	.section	.text._Z24getMaxUsingReductionFastPii,"ax",@progbits
	.align	128
        .global         _Z24getMaxUsingReductionFastPii
        .type           _Z24getMaxUsingReductionFastPii,@function
        .size           _Z24getMaxUsingReductionFastPii,(.L_x_5 - _Z24getMaxUsingReductionFastPii)
        .other          _Z24getMaxUsingReductionFastPii,@"STO_CUDA_ENTRY STV_DEFAULT"
_Z24getMaxUsingReductionFastPii:
.text._Z24getMaxUsingReductionFastPii:
[----:B------:R-:W-:Y:S08]  /*0000*/  LDC R1, c[0x0][0x37c] ;  /* 0x0000df00ff017b82 */ /* 0x000ff00000000800 */
[----:B------:R-:W0:Y:S01]  /*0010*/  LDC R0, c[0x0][0x388] ;  /* 0x0000e200ff007b82 */ /* 0x000e220000000800 */
[----:B------:R-:W1:Y:S07]  /*0020*/  S2R R5, SR_TID.X ;  /* 0x0000000000057919 */ /* 0x000e6e0000002100 */
[----:B------:R-:W2:Y:S01]  /*0030*/  S2UR UR4, SR_CTAID.X ;  /* 0x00000000000479c3 */ /* 0x000ea20000002500 */
[----:B0-----:R-:W-:-:S07]  /*0040*/  ISETP.GE.AND P0, PT, R0, 0x2, PT ;  /* 0x000000020000780c */ /* 0x001fce0003f06270 */
[----:B------:R-:W0:Y:S06]  /*0050*/  LDC R0, c[0x0][0x360] ;  /* 0x0000d800ff007b82 */ /* 0x000e2c0000000800 */
[----:B-12---:R-:W-:Y:S05]  /*0060*/  @!P0 EXIT ;  /* 0x000000000000894d */ /* 0x006fea0003800000 */
[----:B------:R-:W1:Y:S01]  /*0070*/  LDC.64 R2, c[0x0][0x380] ;  /* 0x0000e000ff027b82 */ /* 0x000e620000000a00 */
[----:B0-----:R-:W-:Y:S02]  /*0080*/  IMAD R0, R0, UR4, R5 ;  /* 0x0000000400007c24 */ /* 0x001fe4000f8e0205 */
[----:B------:R-:W-:Y:S01]  /*0090*/  HFMA2 R8, -RZ, RZ, 0, 5.9604644775390625e-08 ;  /* 0x00000001ff087431 */ /* 0x000fe200000001ff */
[----:B------:R-:W0:Y:S01]  /*00a0*/  LDCU.64 UR6, c[0x0][0x358] ;  /* 0x00006b00ff0677ac */ /* 0x000e220008000a00 */
[----:B------:R-:W-:Y:S01]  /*00b0*/  IMAD.SHL.U32 R9, R0, 0x2, RZ ;  /* 0x0000000200097824 */ /* 0x000fe200078e00ff */
[----:B------:R-:W2:Y:S02]  /*00c0*/  LDCU UR5, c[0x0][0x388] ;  /* 0x00007100ff0577ac */ /* 0x000ea40008000800 */
[----:B------:R-:W3:Y:S01]  /*00d0*/  LDC.64 R6, c[0x0][0x380] ;  /* 0x0000e000ff067b82 */ /* 0x000ee20000000a00 */
[----:B012---:R-:W-:-:S07]  /*00e0*/  IMAD.WIDE.U32 R2, R9, 0x4, R2 ;  /* 0x0000000409027825 */ /* 0x007fce00078e0002 */
.L_x_0:
[----:B------:R-:W-:Y:S01]  /*00f0*/  IMAD.IADD R5, R9, 0x1, R8 ;  /* 0x0000000109057824 */ /* 0x000fe200078e0208 */
[----:B------:R-:W2:Y:S03]  /*0100*/  LDG.E R10, desc[UR6][R2.64] ;  /* 0x00000006020a7981 */ /* 0x000ea6000c1e1900 */
[----:B---3--:R-:W-:-:S06]  /*0110*/  IMAD.WIDE.U32 R4, R5, 0x4, R6 ;  /* 0x0000000405047825 */ /* 0x008fcc00078e0006 */
[----:B------:R-:W2:Y:S01]  /*0120*/  LDG.E R5, desc[UR6][R4.64] ;  /* 0x0000000604057981 */ /* 0x000ea2000c1e1900 */
[----:B------:R-:W-:-:S05]  /*0130*/  SHF.L.U32 R8, R8, 0x1, RZ ;  /* 0x0000000108087819 */ /* 0x000fca00000006ff */
[C---:B------:R-:W-:Y:S01]  /*0140*/  VIADD R11, R8.reuse, 0xffffffff ;  /* 0xffffffff080b7836 */ /* 0x040fe20000000000 */
[----:B------:R-:W-:Y:S01]  /*0150*/  ISETP.LT.AND P1, PT, R8, UR5, PT ;  /* 0x0000000508007c0c */ /* 0x000fe2000bf21270 */
[----:B------:R-:W-:Y:S05]  /*0160*/  WARPSYNC.ALL ;  /* 0x0000000000007948 */ /* 0x000fea0003800000 */
[----:B--2---:R-:W-:-:S13]  /*0170*/  ISETP.GE.AND P0, PT, R10, R5, PT ;  /* 0x000000050a00720c */ /* 0x004fda0003f06270 */
[----:B------:R0:W-:Y:S01]  /*0180*/  @!P0 STG.E desc[UR6][R2.64], R5 ;  /* 0x0000000502008986 */ /* 0x0001e2000c101906 */
[----:B------:R-:W-:Y:S01]  /*0190*/  BAR.SYNC.DEFER_BLOCKING 0x0 ;  /* 0x0000000000007b1d */ /* 0x000fe20000010000 */
[----:B------:R-:W-:-:S13]  /*01a0*/  LOP3.LUT P0, RZ, R11, R0, RZ, 0xc0, !PT ;  /* 0x000000000bff7212 */ /* 0x000fda000780c0ff */
[----:B0-----:R-:W-:Y:S05]  /*01b0*/  @!P0 BRA P1, `(.L_x_0) ;  /* 0xfffffffc00cc8947 */ /* 0x001fea000083ffff */
[----:B------:R-:W-:Y:S05]  /*01c0*/  EXIT ;  /* 0x000000000000794d */ /* 0x000fea0003800000 */
.L_x_1:
[----:B------:R-:W-:-:S00]  /*01d0*/  BRA `(.L_x_1) ;  /* 0xfffffffc00fc7947 */ /* 0x000fc0000383ffff */
[----:B------:R-:W-:-:S00]  /*01e0*/  NOP ;  /* 0x0000000000007918 */ /* 0x000fc00000000000 */
        /* <DEDUP_REMOVED lines=9> */
.L_x_5:


//--------------------- .text._Z20getMaxUsingReductionPii --------------------------
	.section	.text._Z20getMaxUsingReductionPii,"ax",@progbits
	.align	128
        .global         _Z20getMaxUsingReductionPii
        .type           _Z20getMaxUsingReductionPii,@function
        .size           _Z20getMaxUsingReductionPii,(.L_x_6 - _Z20getMaxUsingReductionPii)
        .other          _Z20getMaxUsingReductionPii,@"STO_CUDA_ENTRY STV_DEFAULT"
_Z20getMaxUsingReductionPii:
.text._Z20getMaxUsingReductionPii:
[----:B------:R-:W-:Y:S08]  /*0000*/  LDC R1, c[0x0][0x37c] ;  /* 0x0000df00ff017b82 */ /* 0x000ff00000000800 */
[----:B------:R-:W0:Y:S01]  /*0010*/  LDC R13, c[0x0][0x388] ;  /* 0x0000e200ff0d7b82 */ /* 0x000e220000000800 */
[----:B------:R-:W1:Y:S07]  /*0020*/  S2R R3, SR_TID.X ;  /* 0x0000000000037919 */ /* 0x000e6e0000002100 */
[----:B------:R-:W2:Y:S08]  /*0030*/  LDC R0, c[0x0][0x360] ;  /* 0x0000d800ff007b82 */ /* 0x000eb00000000800 */
[----:B------:R-:W3:Y:S01]  /*0040*/  S2UR UR4, SR_CTAID.X ;  /* 0x00000000000479c3 */ /* 0x000ee20000002500 */
[----:B0-----:R-:W-:-:S13]  /*0050*/  ISETP.GE.AND P0, PT, R13, 0x2, PT ;  /* 0x000000020d00780c */ /* 0x001fda0003f06270 */
[----:B-123--:R-:W-:Y:S05]  /*0060*/  @!P0 EXIT ;  /* 0x000000000000894d */ /* 0x00efea0003800000 */
[----:B------:R-:W0:Y:S01]  /*0070*/  LDC.64 R6, c[0x0][0x380] ;  /* 0x0000e000ff067b82 */ /* 0x000e220000000a00 */
[----:B------:R-:W-:Y:S02]  /*0080*/  IMAD R0, R0, UR4, R3 ;  /* 0x0000000400007c24 */ /* 0x000fe4000f8e0203 */
[----:B------:R-:W-:Y:S01]  /*0090*/  HFMA2 R8, -RZ, RZ, 0, 5.9604644775390625e-08 ;  /* 0x00000001ff087431 */ /* 0x000fe200000001ff */
[----:B------:R-:W1:Y:S02]  /*00a0*/  LDCU.64 UR6, c[0x0][0x358] ;  /* 0x00006b00ff0677ac */ /* 0x000e640008000a00 */
[----:B------:R-:W-:-:S05]  /*00b0*/  SHF.L.U32 R9, R0, 0x1, RZ ;  /* 0x0000000100097819 */ /* 0x000fca00000006ff */
[----:B01----:R-:W-:-:S07]  /*00c0*/  IMAD.WIDE.U32 R2, R9, 0x4, R6 ;  /* 0x0000000409027825 */ /* 0x003fce00078e0006 */
.L_x_2:
[----:B0-----:R-:W-:-:S04]  /*00d0*/  IMAD.IADD R5, R9, 0x1, R8 ;  /* 0x0000000109057824 */ /* 0x001fc800078e0208 */
[----:B------:R-:W-:-:S06]  /*00e0*/  IMAD.WIDE.U32 R4, R5, 0x4, R6 ;  /* 0x0000000405047825 */ /* 0x000fcc00078e0006 */
[----:B------:R-:W2:Y:S01]  /*00f0*/  LDG.E R5, desc[UR6][R4.64] ;  /* 0x0000000604057981 */ /* 0x000ea2000c1e1900 */
[----:B------:R-:W-:-:S05]  /*0100*/  SHF.L.U32 R8, R8, 0x1, RZ ;  /* 0x0000000108087819 */ /* 0x000fca00000006ff */
[C---:B------:R-:W-:Y:S01]  /*0110*/  VIADD R11, R8.reuse, 0xffffffff ;  /* 0xffffffff080b7836 */ /* 0x040fe20000000000 */
[----:B------:R-:W-:-:S04]  /*0120*/  ISETP.LT.AND P1, PT, R8, R13, PT ;  /* 0x0000000d0800720c */ /* 0x000fc80003f21270 */
[----:B------:R-:W-:Y:S01]  /*0130*/  LOP3.LUT P0, RZ, R11, R0, RZ, 0xc0, !PT ;  /* 0x000000000bff7212 */ /* 0x000fe2000780c0ff */
[----:B--2---:R0:W-:Y:S01]  /*0140*/  REDG.E.MAX.S32.STRONG.GPU desc[UR6][R2.64], R5 ;  /* 0x000000050200798e */ /* 0x0041e2000d12e306 */
[----:B------:R-:W-:Y:S05]  /*0150*/  WARPSYNC.ALL ;  /* 0x0000000000007948 */ /* 0x000fea0003800000 */
[----:B------:R-:W-:Y:S06]  /*0160*/  BAR.SYNC.DEFER_BLOCKING 0x0 ;  /* 0x0000000000007b1d */ /* 0x000fec0000010000 */
[----:B------:R-:W-:Y:S05]  /*0170*/  @!P0 BRA P1, `(.L_x_2) ;  /* 0xfffffffc00d48947 */ /* 0x000fea000083ffff */
[----:B------:R-:W-:Y:S05]  /*0180*/  EXIT ;  /* 0x000000000000794d */ /* 0x000fea0003800000 */
.L_x_3:
        /* <DEDUP_REMOVED lines=15> */
.L_x_6:


//--------------------- .text._Z25getMaxUsingAtomicFunctionPi --------------------------
	.section	.text._Z25getMaxUsingAtomicFunctionPi,"ax",@progbits
	.align	128
        .global         _Z25getMaxUsingAtomicFunctionPi
        .type           _Z25getMaxUsingAtomicFunctionPi,@function
        .size           _Z25getMaxUsingAtomicFunctionPi,(.L_x_7 - _Z25getMaxUsingAtomicFunctionPi)
        .other          _Z25getMaxUsingAtomicFunctionPi,@"STO_CUDA_ENTRY STV_DEFAULT"
_Z25getMaxUsingAtomicFunctionPi:
.text._Z25getMaxUsingAtomicFunctionPi:
[----:B------:R-:W-:Y:S01]  /*0000*/  LDC R1, c[0x0][0x37c] ;  /* 0x0000df00ff017b82 */ /* 0x000fe20000000800 */
[----:B------:R-:W0:Y:S07]  /*0010*/  S2R R0, SR_TID.X ;  /* 0x0000000000007919 */ /* 0x000e2e0000002100 */
[----:B------:R-:W0:Y:S01]  /*0020*/  S2UR UR4, SR_CTAID.X ;  /* 0x00000000000479c3 */ /* 0x000e220000002500 */
[----:B------:R-:W1:Y:S07]  /*0030*/  LDCU.64 UR6, c[0x0][0x358] ;  /* 0x00006b00ff0677ac */ /* 0x000e6e0008000a00 */
[----:B------:R-:W0:Y:S08]  /*0040*/  LDC R5, c[0x0][0x360] ;  /* 0x0000d800ff057b82 */ /* 0x000e300000000800 */
[----:B------:R-:W2:Y:S01]  /*0050*/  LDC.64 R2, c[0x0][0x380] ;  /* 0x0000e000ff027b82 */ /* 0x000ea20000000a00 */
[----:B0-----:R-:W-:-:S04]  /*0060*/  IMAD R5, R5, UR4, R0 ;  /* 0x0000000405057c24 */ /* 0x001fc8000f8e0200 */
[----:B--2---:R-:W-:-:S06]  /*0070*/  IMAD.WIDE.U32 R2, R5, 0x4, R2 ;  /* 0x0000000405027825 */ /* 0x004fcc00078e0002 */
[----:B-1----:R-:W2:Y:S01]  /*0080*/  LDG.E R2, desc[UR6][R2.64] ;  /* 0x0000000602027981 */ /* 0x002ea2000c1e1900 */
[----:B------:R-:W0:Y:S01]  /*0090*/  LDC.64 R4, c[0x0][0x380] ;  /* 0x0000e000ff047b82 */ /* 0x000e220000000a00 */
[----:B------:R-:W-:Y:S01]  /*00a0*/  VOTEU.ANY UR4, UPT, PT ;  /* 0x0000000000047886 */ /* 0x000fe200038e0100 */
[----:B------:R-:W1:Y:S01]  /*00b0*/  S2R R0, SR_LANEID ;  /* 0x0000000000007919 */ /* 0x000e620000000000 */
[----:B------:R-:W-:-:S06]  /*00c0*/  UFLO.U32 UR4, UR4 ;  /* 0x00000004000472bd */ /* 0x000fcc00080e0000 */
[----:B-1----:R-:W-:Y:S02]  /*00d0*/  ISETP.EQ.U32.AND P0, PT, R0, UR4, PT ;  /* 0x0000000400007c0c */ /* 0x002fe4000bf02070 */
[----:B--2---:R-:W-:-:S13]  /*00e0*/  CREDUX.MAX.S32 UR5, R2 ;  /* 0x00000000020572cc */ /* 0x004fda0000000200 */
[----:B------:R-:W-:-:S05]  /*00f0*/  MOV R7, UR5 ;  /* 0x0000000500077c02 */ /* 0x000fca0008000f00 */
[----:B0-----:R-:W-:Y:S01]  /*0100*/  @P0 REDG.E.MAX.S32.STRONG.GPU desc[UR6][R4.64], R7 ;  /* 0x000000070400098e */ /* 0x001fe2000d12e306 */
[----:B------:R-:W-:Y:S05]  /*0110*/  EXIT ;  /* 0x000000000000794d */ /* 0x000fea0003800000 */
.L_x_4:
        /* <DEDUP_REMOVED lines=14> */
.L_x_7:


//--------------------- .nv.shared.reserved.0     --------------------------
	.section	.nv.shared.reserved.0,"aw",@nobits
	.weak		__nv_reservedSMEM_offset_0_alias
	.size		__nv_reservedSMEM_offset_0_alias, 0, 64
	.other		__nv_reservedSMEM_offset_0_alias,@"STO_CUDA_RESERVED_SHARED STV_DEFAULT"
__nv_reservedSMEM_offset_0_alias:
	.zero		0
	.zero		64


//--------------------- .nv.constant0._Z24getMaxUsingReductionFastPii --------------------------
	.section	.nv.constant0._Z24getMaxUsingReductionFastPii,"a",@progbits
	.sectionflags	@""
	.align	4
.nv.constant0._Z24getMaxUsingReductionFastPii:
	.zero		908


//--------------------- .nv.constant0._Z20getMaxUsingReductionPii --------------------------
	.section	.nv.constant0._Z20getMaxUsingReductionPii,"a",@progbits
	.sectionflags	@""
	.align	4
.nv.constant0._Z20getMaxUsingReductionPii:
	.zero		908


//--------------------- .nv.constant0._Z25getMaxUsingAtomicFunctionPi --------------------------
	.section	.nv.constant0._Z25getMaxUsingAtomicFunctionPi,"a",@progbits
	.sectionflags	@""
	.align	4
.nv.constant0._Z25getMaxUsingAtomicFunctionPi:
	.zero		904


//--------------------- SYMBOLS --------------------------

	.type		.nv.reservedSmem.offset0,@object
	.size		.nv.reservedSmem.offset0,0x4
